//
// Generated by NVIDIA NVVM Compiler
//
// Compiler Build ID: CL-36424714
// Cuda compilation tools, release 13.0, V13.0.88
// Based on NVVM 20.0.0
//

.version 9.0
.target sm_100
.address_size 64

	// .globl	_Z14shared_addressv
.extern .func  (.param .b32 func_retval0) vprintf
(
	.param .b64 vprintf_param_0,
	.param .b64 vprintf_param_1
)
;
// _ZZ14shared_addressvE3s_a has been demoted
.global .align 1 .b8 $str[26] = {115, 95, 97, 91, 48, 93, 32, 61, 32, 37, 112, 44, 32, 115, 95, 97, 91, 49, 93, 32, 61, 32, 37, 112, 10};

.visible .entry _Z14shared_addressv()
{
	.local .align 16 .b8 	__local_depot0[16];
	.reg .b64 	%SP;
	.reg .b64 	%SPL;
	.reg .pred 	%p<2>;
	.reg .b32 	%r<5>;
	.reg .b64 	%rd<8>;
	// demoted variable
	.shared .align 4 .b8 _ZZ14shared_addressvE3s_a[4096];
	mov.u64 	%SPL, __local_depot0;
	cvta.local.u64 	%SP, %SPL;
	mov.u32 	%r1, %tid.x;
	setp.ne.s32 	%p1, %r1, 0;
	@%p1 bra 	$L__BB0_2;
	add.u64 	%rd1, %SP, 0;
	add.u64 	%rd2, %SPL, 0;
	mov.u32 	%r2, _ZZ14shared_addressvE3s_a;
	cvt.u64.u32 	%rd3, %r2;
	cvta.shared.u64 	%rd4, %rd3;
	add.s64 	%rd5, %rd4, 4;
	st.local.v2.u64 	[%rd2], {%rd4, %rd5};
	mov.u64 	%rd6, $str;
	cvta.global.u64 	%rd7, %rd6;
	{ // callseq 0, 0
	.param .b64 param0;
	st.param.b64 	[param0], %rd7;
	.param .b64 param1;
	st.param.b64 	[param1], %rd1;
	.param .b32 retval0;
	call.uni (retval0), 
	vprintf, 
	(
	param0, 
	param1
	);
	ld.param.b32 	%r3, [retval0];
	} // callseq 0
$L__BB0_2:
	ret;

}


// ===== COMPILED SASS (sm_100) =====

	.target	sm_100

	.elftype	@"ET_EXEC"


//--------------------- .note.nv.tkinfo           --------------------------
	.section	.note.nv.tkinfo,"",@"SHT_NOTE"
	.sectionflags	@"SHF_NOTE_NV_TKINFO"
	.tkinfo
        /*0018*/ 	.word	0x00000002
        /*0030*/ 	.string	""
        /*0030*/ 	.string	"ptxas"
        /*0030*/ 	.string	"Cuda compilation tools, release 13.0, V13.0.88"
        /*0030*/ 	.string	"Build cuda_13.0.r13.0/compiler.36424714_0"
        /*0030*/ 	.string	"-arch sm_100 -m 64 "



//--------------------- .note.nv.cuinfo           --------------------------
	.section	.note.nv.cuinfo,"",@"SHT_NOTE"
	.sectionflags	@"SHF_NOTE_NV_CUINFO"
        /*0018*/ 	.short	0x0002
        /*001a*/ 	.short	0x0064
        /*001c*/ 	.short	0x0082
	.zero		2


//--------------------- .nv.info                  --------------------------
	.section	.nv.info,"",@"SHT_CUDA_INFO"
	.align	4


	//----- nvinfo : EIATTR_REGCOUNT
	.align		4
        /*0000*/ 	.byte	0x04, 0x2f
        /*0002*/ 	.short	(.L_2 - .L_1)
	.align		4
.L_1:
        /*0004*/ 	.word	index@(_Z14shared_addressv)
        /*0008*/ 	.word	0x00000018


	//----- nvinfo : EIATTR_FRAME_SIZE
	.align		4
.L_2:
        /*000c*/ 	.byte	0x04, 0x11
        /*000e*/ 	.short	(.L_4 - .L_3)
	.align		4
.L_3:
        /*0010*/ 	.word	index@(_Z14shared_addressv)
        /*0014*/ 	.word	0x00000010


	//----- nvinfo : EIATTR_MIN_STACK_SIZE
	.align		4
.L_4:
        /*0018*/ 	.byte	0x04, 0x12
        /*001a*/ 	.short	(.L_6 - .L_5)
	.align		4
.L_5:
        /*001c*/ 	.word	index@(_Z14shared_addressv)
        /*0020*/ 	.word	0x00000010
.L_6:


//--------------------- .nv.compat                --------------------------
	.section	.nv.compat,"",@"SHT_CUDA_COMPAT_INFO"
	.align	4
        /*0000*/ 	.byte	0x02, 0x09, 0x00, 0x00, 0x02, 0x02, 0x01, 0x00, 0x02, 0x05, 0x05, 0x00, 0x03, 0x07, 0x01, 0x01
        /*0010*/ 	.byte	0x02, 0x03, 0x00, 0x00, 0x02, 0x06, 0x01, 0x00, 0x04, 0x0b, 0x08, 0x00, 0x09, 0x00, 0x00, 0x00
        /*0020*/ 	.byte	0x00, 0x00, 0x00, 0x00


//--------------------- .nv.info._Z14shared_addressv --------------------------
	.section	.nv.info._Z14shared_addressv,"",@"SHT_CUDA_INFO"
	.sectionflags	@""
	.align	4


	//----- nvinfo : EIATTR_CUDA_API_VERSION
	.align		4
        /*0000*/ 	.byte	0x04, 0x37
        /*0002*/ 	.short	(.L_8 - .L_7)
.L_7:
        /*0004*/ 	.word	0x00000082


	//----- nvinfo : EIATTR_SPARSE_MMA_MASK
	.align		4
.L_8:
        /*0008*/ 	.byte	0x03, 0x50
        /*000a*/ 	.short	0x0000


	//----- nvinfo : EIATTR_MAXREG_COUNT
	.align		4
        /*000c*/ 	.byte	0x03, 0x1b
        /*000e*/ 	.short	0x00ff


	//----- nvinfo : EIATTR_EXTERNS
	.align		4
        /*0010*/ 	.byte	0x04, 0x0f
        /*0012*/ 	.short	(.L_10 - .L_9)


	//   ....[0]....
	.align		4
.L_9:
        /*0014*/ 	.word	index@(vprintf)


	//----- nvinfo : EIATTR_MERCURY_ISA_VERSION
	.align		4
.L_10:
        /*0018*/ 	.byte	0x03, 0x5f
        /*001a*/ 	.short	0x0101


	//----- nvinfo : EIATTR_VRC_CTA_INIT_COUNT
	.align		4
        /*001c*/ 	.byte	0x02, 0x4a
	.zero		1
	.zero		1


	//----- nvinfo : EIATTR_SYSCALL_OFFSETS
	.align		4
        /*0020*/ 	.byte	0x04, 0x46
        /*0022*/ 	.short	(.L_12 - .L_11)


	//   ....[0]....
.L_11:
        /*0024*/ 	.word	0x00000180


	//----- nvinfo : EIATTR_EXIT_INSTR_OFFSETS
	.align		4
.L_12:
        /*0028*/ 	.byte	0x04, 0x1c
        /*002a*/ 	.short	(.L_14 - .L_13)


	//   ....[0]....
.L_13:
        /*002c*/ 	.word	0x00000080


	//   ....[1]....
        /*0030*/ 	.word	0x00000190


	//----- nvinfo : EIATTR_CRS_STACK_SIZE
	.align		4
.L_14:
        /*0034*/ 	.byte	0x04, 0x1e
        /*0036*/ 	.short	(.L_16 - .L_15)
.L_15:
        /*0038*/ 	.word	0x00000000


	//----- nvinfo : EIATTR_SW_WAR
	.align		4
.L_16:
        /*003c*/ 	.byte	0x04, 0x36
        /*003e*/ 	.short	(.L_18 - .L_17)
.L_17:
        /*0040*/ 	.word	0x00000008
.L_18:


//--------------------- .nv.callgraph             --------------------------
	.section	.nv.callgraph,"",@"SHT_CUDA_CALLGRAPH"
	.align	4
	.sectionentsize	8
	.align		4
        /*0000*/ 	.word	0x00000000
	.align		4
        /*0004*/ 	.word	0xffffffff
	.align		4
        /*0008*/ 	.word	index@(_Z14shared_addressv)
	.align		4
        /*000c*/ 	.word	index@(vprintf)
	.align		4
        /*0010*/ 	.word	0x00000000
	.align		4
        /*0014*/ 	.word	0xfffffffe
	.align		4
        /*0018*/ 	.word	0x00000000
	.align		4
        /*001c*/ 	.word	0xfffffffd
	.align		4
        /*0020*/ 	.word	0x00000000
	.align		4
        /*0024*/ 	.word	0xfffffffc


//--------------------- .nv.constant4             --------------------------
	.section	.nv.constant4,"a",@progbits
	.align	8
	.align		8
.nv.constant4:
        /*0000*/ 	.dword	vprintf
	.align		8
        /*0008*/ 	.dword	$str


//--------------------- .text._Z14shared_addressv --------------------------
	.section	.text._Z14shared_addressv,"ax",@progbits
	.align	128
        .global         _Z14shared_addressv
        .type           _Z14shared_addressv,@function
        .size           _Z14shared_addressv,(.L_x_2 - _Z14shared_addressv)
        .other          _Z14shared_addressv,@"STO_CUDA_ENTRY STV_DEFAULT"
_Z14shared_addressv:
.text._Z14shared_addressv:
[----:B------:R-:W0:Y:S01]  /*0000*/  LDC R1, c[0x0][0x37c] ;  /* 0x0000df00ff017b82 */ /* 0x000e220000000800 */
[----:B------:R-:W1:Y:S01]  /*0010*/  S2R R0, SR_TID.X ;  /* 0x0000000000007919 */ /* 0x000e620000002100 */
[----:B------:R-:W2:Y:S01]  /*0020*/  LDCU UR4, c[0x0][0x2f8] ;  /* 0x00005f00ff0477ac */ /* 0x000ea20008000800 */
[----:B0-----:R-:W-:Y:S01]  /*0030*/  VIADD R1, R1, 0xfffffff0 ;  /* 0xfffffff001017836 */ /* 0x001fe20000000000 */
[----:B------:R-:W0:Y:S04]  /*0040*/  LDCU UR5, c[0x0][0x2fc] ;  /* 0x00005f80ff0577ac */ /* 0x000e280008000800 */
[----:B--2---:R-:W-:-:S05]  /*0050*/  IADD3 R6, P1, PT, R1, UR4, RZ ;  /* 0x0000000401067c10 */ /* 0x004fca000ff3e0ff */
[----:B0-----:R-:W-:Y:S01]  /*0060*/  IMAD.X R7, RZ, RZ, UR5, P1 ;  /* 0x00000005ff077e24 */ /* 0x001fe200088e06ff */
[----:B-1----:R-:W-:-:S13]  /*0070*/  ISETP.NE.AND P0, PT, R0, RZ, PT ;  /* 0x000000ff0000720c */ /* 0x002fda0003f05270 */
[----:B------:R-:W-:Y:S05]  /*0080*/  @P0 EXIT ;  /* 0x000000000000094d */ /* 0x000fea0003800000 */
[----:B------:R-:W0:Y:S01]  /*0090*/  S2R R3, SR_CgaCtaId ;  /* 0x0000000000037919 */ /* 0x000e220000008800 */
[----:B------:R-:W-:Y:S01]  /*00a0*/  MOV R0, 0x400 ;  /* 0x0000040000007802 */ /* 0x000fe20000000f00 */
[----:B------:R-:W1:Y:S01]  /*00b0*/  LDCU.64 UR4, c[0x4][0x8] ;  /* 0x01000100ff0477ac */ /* 0x000e620008000a00 */
[----:B------:R-:W2:Y:S01]  /*00c0*/  S2R R5, SR_SWINHI ;  /* 0x0000000000057919 */ /* 0x000ea20000002f00 */
[----:B-1----:R-:W-:Y:S01]  /*00d0*/  IMAD.U32 R4, RZ, RZ, UR4 ;  /* 0x00000004ff047e24 */ /* 0x002fe2000f8e00ff */
[----:B0-----:R-:W-:-:S04]  /*00e0*/  LEA R0, R3, R0, 0x18 ;  /* 0x0000000003007211 */ /* 0x001fc800078ec0ff */
[----:B------:R-:W-:Y:S02]  /*00f0*/  MOV R8, R0 ;  /* 0x0000000000087202 */ /* 0x000fe40000000f00 */
[----:B--2---:R-:W-:Y:S01]  /*0100*/  MOV R9, R5 ;  /* 0x0000000500097202 */ /* 0x004fe20000000f00 */
[----:B------:R-:W-:Y:S01]  /*0110*/  IMAD.U32 R5, RZ, RZ, UR5 ;  /* 0x00000005ff057e24 */ /* 0x000fe2000f8e00ff */
[----:B------:R-:W-:Y:S02]  /*0120*/  MOV R0, 0x0 ;  /* 0x0000000000007802 */ /* 0x000fe40000000f00 */
[----:B------:R-:W-:Y:S02]  /*0130*/  IADD3 R10, P0, PT, R8, 0x4, RZ ;  /* 0x00000004080a7810 */ /* 0x000fe40007f1e0ff */
[----:B------:R0:W1:Y:S03]  /*0140*/  LDC.64 R2, c[0x4][R0] ;  /* 0x0100000000027b82 */ /* 0x0000660000000a00 */
[----:B------:R-:W-:-:S05]  /*0150*/  IMAD.X R11, RZ, RZ, R9, P0 ;  /* 0x000000ffff0b7224 */ /* 0x000fca00000e0609 */
[----:B------:R0:W-:Y:S03]  /*0160*/  STL.128 [R1], R8 ;  /* 0x0000000801007387 */ /* 0x0001e60000100c00 */
[----:B------:R-:W-:-:S07]  /*0170*/  LEPC R20, `(.L_x_0) ;  /* 0x000000001014794e */ /* 0x000fce0000000000 */
[----:B01----:R-:W-:Y:S05]  /*0180*/  CALL.ABS.NOINC R2 ;  /* 0x0000000002007343 */ /* 0x003fea0003c00000 */
.L_x_0:
[----:B------:R-:W-:Y:S05]  /*0190*/  EXIT ;  /* 0x000000000000794d */ /* 0x000fea0003800000 */
.L_x_1:
[----:B------:R-:W-:-:S00]  /*01a0*/  BRA `(.L_x_1) ;  /* 0xfffffffc00fc7947 */ /* 0x000fc0000383ffff */
[----:B------:R-:W-:-:S00]  /*01b0*/  NOP ;  /* 0x0000000000007918 */ /* 0x000fc00000000000 */
        /* <DEDUP_REMOVED lines=12> */
.L_x_2:


//--------------------- .nv.global.init           --------------------------
	.section	.nv.global.init,"aw",@progbits
.nv.global.init:
	.type		$str,@object
	.size		$str,(.L_0 - $str)
$str:
        /*0000*/ 	.byte	0x73, 0x5f, 0x61, 0x5b, 0x30, 0x5d, 0x20, 0x3d, 0x20, 0x25, 0x70, 0x2c, 0x20, 0x73, 0x5f, 0x61
        /*0010*/ 	.byte	0x5b, 0x31, 0x5d, 0x20, 0x3d, 0x20, 0x25, 0x70, 0x0a, 0x00
.L_0:


//--------------------- .nv.shared._Z14shared_addressv --------------------------
	.section	.nv.shared._Z14shared_addressv,"aw",@nobits
	.sectionflags	@""
	.align	4
.nv.shared._Z14shared_addressv:
	.zero		5120


//--------------------- .nv.shared.reserved.0     --------------------------
	.section	.nv.shared.reserved.0,"aw",@nobits
	.weak		__nv_reservedSMEM_offset_0_alias
	.size		__nv_reservedSMEM_offset_0_alias, 0, 64
	.other		__nv_reservedSMEM_offset_0_alias,@"STO_CUDA_RESERVED_SHARED STV_DEFAULT"
__nv_reservedSMEM_offset_0_alias:
	.zero		0
	.zero		64


//--------------------- .nv.constant0._Z14shared_addressv --------------------------
	.section	.nv.constant0._Z14shared_addressv,"a",@progbits
	.sectionflags	@""
	.align	4
.nv.constant0._Z14shared_addressv:
	.zero		896


//--------------------- SYMBOLS --------------------------

	.type		.nv.reservedSmem.offset0,@object
	.size		.nv.reservedSmem.offset0,0x4
	.type		.nv.reservedSmem.cap,@object
	.size		.nv.reservedSmem.cap,0x4
	.type		vprintf,@function
